//
// Generated by NVIDIA NVVM Compiler
//
// Compiler Build ID: CL-36424714
// Cuda compilation tools, release 13.0, V13.0.88
// Based on NVVM 20.0.0
//

.version 9.0
.target sm_100
.address_size 64

	// .globl	_Z6VecAddPfS_S_i

.visible .entry _Z6VecAddPfS_S_i(
	.param .u64 .ptr .align 1 _Z6VecAddPfS_S_i_param_0,
	.param .u64 .ptr .align 1 _Z6VecAddPfS_S_i_param_1,
	.param .u64 .ptr .align 1 _Z6VecAddPfS_S_i_param_2,
	.param .u32 _Z6VecAddPfS_S_i_param_3
)
{
	.reg .pred 	%p<2>;
	.reg .b32 	%r<3>;
	.reg .b32 	%f<4>;
	.reg .b64 	%rd<11>;

	ld.param.u64 	%rd1, [_Z6VecAddPfS_S_i_param_0];
	ld.param.u64 	%rd2, [_Z6VecAddPfS_S_i_param_1];
	ld.param.u64 	%rd3, [_Z6VecAddPfS_S_i_param_2];
	ld.param.u32 	%r2, [_Z6VecAddPfS_S_i_param_3];
	mov.u32 	%r1, %tid.x;
	setp.ge.s32 	%p1, %r1, %r2;
	@%p1 bra 	$L__BB0_2;
	cvta.to.global.u64 	%rd4, %rd1;
	cvta.to.global.u64 	%rd5, %rd2;
	cvta.to.global.u64 	%rd6, %rd3;
	mul.wide.u32 	%rd7, %r1, 4;
	add.s64 	%rd8, %rd4, %rd7;
	ld.global.f32 	%f1, [%rd8];
	add.s64 	%rd9, %rd5, %rd7;
	ld.global.f32 	%f2, [%rd9];
	add.f32 	%f3, %f1, %f2;
	add.s64 	%rd10, %rd6, %rd7;
	st.global.f32 	[%rd10], %f3;
$L__BB0_2:
	ret;

}
	// .globl	_Z6SetValPffi
.visible .entry _Z6SetValPffi(
	.param .u64 .ptr .align 1 _Z6SetValPffi_param_0,
	.param .f32 _Z6SetValPffi_param_1,
	.param .u32 _Z6SetValPffi_param_2
)
{
	.reg .b32 	%r<2>;
	.reg .b32 	%f<2>;
	.reg .b64 	%rd<5>;

	ld.param.u64 	%rd1, [_Z6SetValPffi_param_0];
	ld.param.f32 	%f1, [_Z6SetValPffi_param_1];
	cvta.to.global.u64 	%rd2, %rd1;
	mov.u32 	%r1, %tid.x;
	mul.wide.u32 	%rd3, %r1, 4;
	add.s64 	%rd4, %rd2, %rd3;
	st.global.f32 	[%rd4], %f1;
	ret;

}


// ===== COMPILED SASS (sm_100) =====

	.target	sm_100

	.elftype	@"ET_EXEC"


//--------------------- .note.nv.tkinfo           --------------------------
	.section	.note.nv.tkinfo,"",@"SHT_NOTE"
	.sectionflags	@"SHF_NOTE_NV_TKINFO"
	.tkinfo
        /*0018*/ 	.word	0x00000002
        /*0030*/ 	.string	""
        /*0030*/ 	.string	"ptxas"
        /*0030*/ 	.string	"Cuda compilation tools, release 13.0, V13.0.88"
        /*0030*/ 	.string	"Build cuda_13.0.r13.0/compiler.36424714_0"
        /*0030*/ 	.string	"-arch sm_100 -m 64 "



//--------------------- .note.nv.cuinfo           --------------------------
	.section	.note.nv.cuinfo,"",@"SHT_NOTE"
	.sectionflags	@"SHF_NOTE_NV_CUINFO"
        /*0018*/ 	.short	0x0002
        /*001a*/ 	.short	0x0064
        /*001c*/ 	.short	0x0082
	.zero		2


//--------------------- .nv.info                  --------------------------
	.section	.nv.info,"",@"SHT_CUDA_INFO"
	.align	4


	//----- nvinfo : EIATTR_REGCOUNT
	.align		4
        /*0000*/ 	.byte	0x04, 0x2f
        /*0002*/ 	.short	(.L_1 - .L_0)
	.align		4
.L_0:
        /*0004*/ 	.word	index@(_Z6VecAddPfS_S_i)
        /*0008*/ 	.word	0x0000000c


	//----- nvinfo : EIATTR_FRAME_SIZE
	.align		4
.L_1:
        /*000c*/ 	.byte	0x04, 0x11
        /*000e*/ 	.short	(.L_3 - .L_2)
	.align		4
.L_2:
        /*0010*/ 	.word	index@(_Z6VecAddPfS_S_i)
        /*0014*/ 	.word	0x00000000


	//----- nvinfo : EIATTR_REGCOUNT
	.align		4
.L_3:
        /*0018*/ 	.byte	0x04, 0x2f
        /*001a*/ 	.short	(.L_5 - .L_4)
	.align		4
.L_4:
        /*001c*/ 	.word	index@(_Z6SetValPffi)
        /*0020*/ 	.word	0x0000000a


	//----- nvinfo : EIATTR_FRAME_SIZE
	.align		4
.L_5:
        /*0024*/ 	.byte	0x04, 0x11
        /*0026*/ 	.short	(.L_7 - .L_6)
	.align		4
.L_6:
        /*0028*/ 	.word	index@(_Z6SetValPffi)
        /*002c*/ 	.word	0x00000000


	//----- nvinfo : EIATTR_MIN_STACK_SIZE
	.align		4
.L_7:
        /*0030*/ 	.byte	0x04, 0x12
        /*0032*/ 	.short	(.L_9 - .L_8)
	.align		4
.L_8:
        /*0034*/ 	.word	index@(_Z6SetValPffi)
        /*0038*/ 	.word	0x00000000


	//----- nvinfo : EIATTR_MIN_STACK_SIZE
	.align		4
.L_9:
        /*003c*/ 	.byte	0x04, 0x12
        /*003e*/ 	.short	(.L_11 - .L_10)
	.align		4
.L_10:
        /*0040*/ 	.word	index@(_Z6VecAddPfS_S_i)
        /*0044*/ 	.word	0x00000000
.L_11:


//--------------------- .nv.compat                --------------------------
	.section	.nv.compat,"",@"SHT_CUDA_COMPAT_INFO"
	.align	4
        /*0000*/ 	.byte	0x02, 0x09, 0x00, 0x00, 0x02, 0x02, 0x01, 0x00, 0x02, 0x05, 0x05, 0x00, 0x03, 0x07, 0x01, 0x01
        /*0010*/ 	.byte	0x02, 0x03, 0x00, 0x00, 0x02, 0x06, 0x01, 0x00, 0x04, 0x0b, 0x08, 0x00, 0x09, 0x00, 0x00, 0x00
        /*0020*/ 	.byte	0x00, 0x00, 0x00, 0x00


//--------------------- .nv.info._Z6SetValPffi    --------------------------
	.section	.nv.info._Z6SetValPffi,"",@"SHT_CUDA_INFO"
	.sectionflags	@""
	.align	4


	//----- nvinfo : EIATTR_CUDA_API_VERSION
	.align		4
        /*0000*/ 	.byte	0x04, 0x37
        /*0002*/ 	.short	(.L_13 - .L_12)
.L_12:
        /*0004*/ 	.word	0x00000082


	//----- nvinfo : EIATTR_KPARAM_INFO
	.align		4
.L_13:
        /*0008*/ 	.byte	0x04, 0x17
        /*000a*/ 	.short	(.L_15 - .L_14)
.L_14:
        /*000c*/ 	.word	0x00000000
        /*0010*/ 	.short	0x0002
        /*0012*/ 	.short	0x000c
        /*0014*/ 	.byte	0x00, 0xf0, 0x11, 0x00


	//----- nvinfo : EIATTR_KPARAM_INFO
	.align		4
.L_15:
        /*0018*/ 	.byte	0x04, 0x17
        /*001a*/ 	.short	(.L_17 - .L_16)
.L_16:
        /*001c*/ 	.word	0x00000000
        /*0020*/ 	.short	0x0001
        /*0022*/ 	.short	0x0008
        /*0024*/ 	.byte	0x00, 0xf0, 0x11, 0x00


	//----- nvinfo : EIATTR_KPARAM_INFO
	.align		4
.L_17:
        /*0028*/ 	.byte	0x04, 0x17
        /*002a*/ 	.short	(.L_19 - .L_18)
.L_18:
        /*002c*/ 	.word	0x00000000
        /*0030*/ 	.short	0x0000
        /*0032*/ 	.short	0x0000
        /*0034*/ 	.byte	0x00, 0xf5, 0x21, 0x00


	//----- nvinfo : EIATTR_SPARSE_MMA_MASK
	.align		4
.L_19:
        /*0038*/ 	.byte	0x03, 0x50
        /*003a*/ 	.short	0x0000


	//----- nvinfo : EIATTR_MAXREG_COUNT
	.align		4
        /*003c*/ 	.byte	0x03, 0x1b
        /*003e*/ 	.short	0x00ff


	//----- nvinfo : EIATTR_MERCURY_ISA_VERSION
	.align		4
        /*0040*/ 	.byte	0x03, 0x5f
        /*0042*/ 	.short	0x0101


	//----- nvinfo : EIATTR_VRC_CTA_INIT_COUNT
	.align		4
        /*0044*/ 	.byte	0x02, 0x4a
	.zero		1
	.zero		1


	//----- nvinfo : EIATTR_EXIT_INSTR_OFFSETS
	.align		4
        /*0048*/ 	.byte	0x04, 0x1c
        /*004a*/ 	.short	(.L_21 - .L_20)


	//   ....[0]....
.L_20:
        /*004c*/ 	.word	0x00000070


	//----- nvinfo : EIATTR_CBANK_PARAM_SIZE
	.align		4
.L_21:
        /*0050*/ 	.byte	0x03, 0x19
        /*0052*/ 	.short	0x0010


	//----- nvinfo : EIATTR_PARAM_CBANK
	.align		4
        /*0054*/ 	.byte	0x04, 0x0a
        /*0056*/ 	.short	(.L_23 - .L_22)
	.align		4
.L_22:
        /*0058*/ 	.word	index@(.nv.constant0._Z6SetValPffi)
        /*005c*/ 	.short	0x0380
        /*005e*/ 	.short	0x0010


	//----- nvinfo : EIATTR_SW_WAR
	.align		4
.L_23:
        /*0060*/ 	.byte	0x04, 0x36
        /*0062*/ 	.short	(.L_25 - .L_24)
.L_24:
        /*0064*/ 	.word	0x00000008
.L_25:


//--------------------- .nv.info._Z6VecAddPfS_S_i --------------------------
	.section	.nv.info._Z6VecAddPfS_S_i,"",@"SHT_CUDA_INFO"
	.sectionflags	@""
	.align	4


	//----- nvinfo : EIATTR_CUDA_API_VERSION
	.align		4
        /*0000*/ 	.byte	0x04, 0x37
        /*0002*/ 	.short	(.L_27 - .L_26)
.L_26:
        /*0004*/ 	.word	0x00000082


	//----- nvinfo : EIATTR_KPARAM_INFO
	.align		4
.L_27:
        /*0008*/ 	.byte	0x04, 0x17
        /*000a*/ 	.short	(.L_29 - .L_28)
.L_28:
        /*000c*/ 	.word	0x00000000
        /*0010*/ 	.short	0x0003
        /*0012*/ 	.short	0x0018
        /*0014*/ 	.byte	0x00, 0xf0, 0x11, 0x00


	//----- nvinfo : EIATTR_KPARAM_INFO
	.align		4
.L_29:
        /*0018*/ 	.byte	0x04, 0x17
        /*001a*/ 	.short	(.L_31 - .L_30)
.L_30:
        /*001c*/ 	.word	0x00000000
        /*0020*/ 	.short	0x0002
        /*0022*/ 	.short	0x0010
        /*0024*/ 	.byte	0x00, 0xf5, 0x21, 0x00


	//----- nvinfo : EIATTR_KPARAM_INFO
	.align		4
.L_31:
        /*0028*/ 	.byte	0x04, 0x17
        /*002a*/ 	.short	(.L_33 - .L_32)
.L_32:
        /*002c*/ 	.word	0x00000000
        /*0030*/ 	.short	0x0001
        /*0032*/ 	.short	0x0008
        /*0034*/ 	.byte	0x00, 0xf5, 0x21, 0x00


	//----- nvinfo : EIATTR_KPARAM_INFO
	.align		4
.L_33:
        /*0038*/ 	.byte	0x04, 0x17
        /*003a*/ 	.short	(.L_35 - .L_34)
.L_34:
        /*003c*/ 	.word	0x00000000
        /*0040*/ 	.short	0x0000
        /*0042*/ 	.short	0x0000
        /*0044*/ 	.byte	0x00, 0xf5, 0x21, 0x00


	//----- nvinfo : EIATTR_SPARSE_MMA_MASK
	.align		4
.L_35:
        /*0048*/ 	.byte	0x03, 0x50
        /*004a*/ 	.short	0x0000


	//----- nvinfo : EIATTR_MAXREG_COUNT
	.align		4
        /*004c*/ 	.byte	0x03, 0x1b
        /*004e*/ 	.short	0x00ff


	//----- nvinfo : EIATTR_MERCURY_ISA_VERSION
	.align		4
        /*0050*/ 	.byte	0x03, 0x5f
        /*0052*/ 	.short	0x0101


	//----- nvinfo : EIATTR_VRC_CTA_INIT_COUNT
	.align		4
        /*0054*/ 	.byte	0x02, 0x4a
	.zero		1
	.zero		1


	//----- nvinfo : EIATTR_EXIT_INSTR_OFFSETS
	.align		4
        /*0058*/ 	.byte	0x04, 0x1c
        /*005a*/ 	.short	(.L_37 - .L_36)


	//   ....[0]....
.L_36:
        /*005c*/ 	.word	0x00000040


	//   ....[1]....
        /*0060*/ 	.word	0x00000100


	//----- nvinfo : EIATTR_CBANK_PARAM_SIZE
	.align		4
.L_37:
        /*0064*/ 	.byte	0x03, 0x19
        /*0066*/ 	.short	0x001c


	//----- nvinfo : EIATTR_PARAM_CBANK
	.align		4
        /*0068*/ 	.byte	0x04, 0x0a
        /*006a*/ 	.short	(.L_39 - .L_38)
	.align		4
.L_38:
        /*006c*/ 	.word	index@(.nv.constant0._Z6VecAddPfS_S_i)
        /*0070*/ 	.short	0x0380
        /*0072*/ 	.short	0x001c


	//----- nvinfo : EIATTR_SW_WAR
	.align		4
.L_39:
        /*0074*/ 	.byte	0x04, 0x36
        /*0076*/ 	.short	(.L_41 - .L_40)
.L_40:
        /*0078*/ 	.word	0x00000008
.L_41:


//--------------------- .nv.callgraph             --------------------------
	.section	.nv.callgraph,"",@"SHT_CUDA_CALLGRAPH"
	.align	4
	.sectionentsize	8
	.align		4
        /*0000*/ 	.word	0x00000000
	.align		4
        /*0004*/ 	.word	0xffffffff
	.align		4
        /*0008*/ 	.word	0x00000000
	.align		4
        /*000c*/ 	.word	0xfffffffe
	.align		4
        /*0010*/ 	.word	0x00000000
	.align		4
        /*0014*/ 	.word	0xfffffffd
	.align		4
        /*0018*/ 	.word	0x00000000
	.align		4
        /*001c*/ 	.word	0xfffffffc


//--------------------- .text._Z6SetValPffi       --------------------------
	.section	.text._Z6SetValPffi,"ax",@progbits
	.align	128
        .global         _Z6SetValPffi
        .type           _Z6SetValPffi,@function
        .size           _Z6SetValPffi,(.L_x_2 - _Z6SetValPffi)
        .other          _Z6SetValPffi,@"STO_CUDA_ENTRY STV_DEFAULT"
_Z6SetValPffi:
.text._Z6SetValPffi:
[----:B------:R-:W-:Y:S01]  /*0000*/  LDC R1, c[0x0][0x37c] ;  /* 0x0000df00ff017b82 */ /* 0x000fe20000000800 */
[----:B------:R-:W0:Y:S07]  /*0010*/  S2R R5, SR_TID.X ;  /* 0x0000000000057919 */ /* 0x000e2e0000002100 */
[----:B------:R-:W0:Y:S01]  /*0020*/  LDC.64 R2, c[0x0][0x380] ;  /* 0x0000e000ff027b82 */ /* 0x000e220000000a00 */
[----:B------:R-:W1:Y:S07]  /*0030*/  LDCU.64 UR4, c[0x0][0x358] ;  /* 0x00006b00ff0477ac */ /* 0x000e6e0008000a00 */
[----:B------:R-:W1:Y:S01]  /*0040*/  LDC R7, c[0x0][0x388] ;  /* 0x0000e200ff077b82 */ /* 0x000e620000000800 */
[----:B0-----:R-:W-:-:S05]  /*0050*/  IMAD.WIDE.U32 R2, R5, 0x4, R2 ;  /* 0x0000000405027825 */ /* 0x001fca00078e0002 */
[----:B-1----:R-:W-:Y:S01]  /*0060*/  STG.E desc[UR4][R2.64], R7 ;  /* 0x0000000702007986 */ /* 0x002fe2000c101904 */
[----:B------:R-:W-:Y:S05]  /*0070*/  EXIT ;  /* 0x000000000000794d */ /* 0x000fea0003800000 */
.L_x_0:
[----:B------:R-:W-:-:S00]  /*0080*/  BRA `(.L_x_0) ;  /* 0xfffffffc00fc7947 */ /* 0x000fc0000383ffff */
[----:B------:R-:W-:-:S00]  /*0090*/  NOP ;  /* 0x0000000000007918 */ /* 0x000fc00000000000 */
        /* <DEDUP_REMOVED lines=14> */
.L_x_2:


//--------------------- .text._Z6VecAddPfS_S_i    --------------------------
	.section	.text._Z6VecAddPfS_S_i,"ax",@progbits
	.align	128
        .global         _Z6VecAddPfS_S_i
        .type           _Z6VecAddPfS_S_i,@function
        .size           _Z6VecAddPfS_S_i,(.L_x_3 - _Z6VecAddPfS_S_i)
        .other          _Z6VecAddPfS_S_i,@"STO_CUDA_ENTRY STV_DEFAULT"
_Z6VecAddPfS_S_i:
.text._Z6VecAddPfS_S_i:
[----:B------:R-:W-:Y:S01]  /*0000*/  LDC R1, c[0x0][0x37c] ;  /* 0x0000df00ff017b82 */ /* 0x000fe20000000800 */
[----:B------:R-:W0:Y:S01]  /*0010*/  S2R R9, SR_TID.X ;  /* 0x0000000000097919 */ /* 0x000e220000002100 */
[----:B------:R-:W0:Y:S02]  /*0020*/  LDCU UR4, c[0x0][0x398] ;  /* 0x00007300ff0477ac */ /* 0x000e240008000800 */
[----:B0-----:R-:W-:-:S13]  /*0030*/  ISETP.GE.AND P0, PT, R9, UR4, PT ;  /* 0x0000000409007c0c */ /* 0x001fda000bf06270 */
[----:B------:R-:W-:Y:S05]  /*0040*/  @P0 EXIT ;  /* 0x000000000000094d */ /* 0x000fea0003800000 */
[----:B------:R-:W0:Y:S01]  /*0050*/  LDC.64 R2, c[0x0][0x380] ;  /* 0x0000e000ff027b82 */ /* 0x000e220000000a00 */
[----:B------:R-:W1:Y:S07]  /*0060*/  LDCU.64 UR4, c[0x0][0x358] ;  /* 0x00006b00ff0477ac */ /* 0x000e6e0008000a00 */
[----:B------:R-:W2:Y:S08]  /*0070*/  LDC.64 R4, c[0x0][0x388] ;  /* 0x0000e200ff047b82 */ /* 0x000eb00000000a00 */
[----:B------:R-:W3:Y:S01]  /*0080*/  LDC.64 R6, c[0x0][0x390] ;  /* 0x0000e400ff067b82 */ /* 0x000ee20000000a00 */
[----:B0-----:R-:W-:-:S06]  /*0090*/  IMAD.WIDE.U32 R2, R9, 0x4, R2 ;  /* 0x0000000409027825 */ /* 0x001fcc00078e0002 */
[----:B-1----:R-:W4:Y:S01]  /*00a0*/  LDG.E R2, desc[UR4][R2.64] ;  /* 0x0000000402027981 */ /* 0x002f22000c1e1900 */
[----:B--2---:R-:W-:-:S06]  /*00b0*/  IMAD.WIDE.U32 R4, R9, 0x4, R4 ;  /* 0x0000000409047825 */ /* 0x004fcc00078e0004 */
[----:B------:R-:W4:Y:S01]  /*00c0*/  LDG.E R5, desc[UR4][R4.64] ;  /* 0x0000000404057981 */ /* 0x000f22000c1e1900 */
[----:B---3--:R-:W-:-:S04]  /*00d0*/  IMAD.WIDE.U32 R6, R9, 0x4, R6 ;  /* 0x0000000409067825 */ /* 0x008fc800078e0006 */
[----:B----4-:R-:W-:-:S05]  /*00e0*/  FADD R9, R2, R5 ;  /* 0x0000000502097221 */ /* 0x010fca0000000000 */
[----:B------:R-:W-:Y:S01]  /*00f0*/  STG.E desc[UR4][R6.64], R9 ;  /* 0x0000000906007986 */ /* 0x000fe2000c101904 */
[----:B------:R-:W-:Y:S05]  /*0100*/  EXIT ;  /* 0x000000000000794d */ /* 0x000fea0003800000 */
.L_x_1:
        /* <DEDUP_REMOVED lines=15> */
.L_x_3:


//--------------------- .nv.shared.reserved.0     --------------------------
	.section	.nv.shared.reserved.0,"aw",@nobits
	.weak		__nv_reservedSMEM_offset_0_alias
	.size		__nv_reservedSMEM_offset_0_alias, 0, 64
	.other		__nv_reservedSMEM_offset_0_alias,@"STO_CUDA_RESERVED_SHARED STV_DEFAULT"
__nv_reservedSMEM_offset_0_alias:
	.zero		0
	.zero		64


//--------------------- .nv.constant0._Z6SetValPffi --------------------------
	.section	.nv.constant0._Z6SetValPffi,"a",@progbits
	.sectionflags	@""
	.align	4
.nv.constant0._Z6SetValPffi:
	.zero		912


//--------------------- .nv.constant0._Z6VecAddPfS_S_i --------------------------
	.section	.nv.constant0._Z6VecAddPfS_S_i,"a",@progbits
	.sectionflags	@""
	.align	4
.nv.constant0._Z6VecAddPfS_S_i:
	.zero		924


//--------------------- SYMBOLS --------------------------

	.type		.nv.reservedSmem.offset0,@object
	.size		.nv.reservedSmem.offset0,0x4
